	.version 3.1 
	.target sm_20

        .global .u32 mem0;
        .global .u64 mem1;

	.entry main 
	{
           .reg .u32 a, b;
           .reg .u64 l;
           .reg .pred p;
           

           ld.global.u32  a, [mem0];
           setp.ne.u32    p, a, 3;
           add.u32        a, a, 3;
      @p   popc.b32       a, a;
           st.global.u32  [mem0], a;

           ld.global.u32  a, [mem0];
           clz.b32        a, a;
           st.global.u32  [mem0], a;

           ld.global.u64  l, [mem1];
           popc.b64       a, l;
           st.global.u32  [mem0], a;

           ld.global.u64  l, [mem1];
       @p  clz.b64        a, l;
           st.global.u32  [mem0], a;

           exit;
        }



// ===== COMPILED SASS (sm_100) =====

	.target	sm_100

	.elftype	@"ET_EXEC"


//--------------------- .note.nv.tkinfo           --------------------------
	.section	.note.nv.tkinfo,"",@"SHT_NOTE"
	.sectionflags	@"SHF_NOTE_NV_TKINFO"
	.tkinfo
        /*0018*/ 	.word	0x00000002
        /*0030*/ 	.string	""
        /*0030*/ 	.string	"ptxas"
        /*0030*/ 	.string	"Cuda compilation tools, release 13.0, V13.0.88"
        /*0030*/ 	.string	"Build cuda_13.0.r13.0/compiler.36424714_0"
        /*0030*/ 	.string	"-arch sm_100 "



//--------------------- .note.nv.cuinfo           --------------------------
	.section	.note.nv.cuinfo,"",@"SHT_NOTE"
	.sectionflags	@"SHF_NOTE_NV_CUINFO"
        /*0018*/ 	.short	0x0002
        /*001a*/ 	.short	0x0014
        /*001c*/ 	.short	0x0082
	.zero		2


//--------------------- .nv.info                  --------------------------
	.section	.nv.info,"",@"SHT_CUDA_INFO"
	.align	4


	//----- nvinfo : EIATTR_REGCOUNT
	.align		4
        /*0000*/ 	.byte	0x04, 0x2f
        /*0002*/ 	.short	(.L_3 - .L_2)
	.align		4
.L_2:
        /*0004*/ 	.word	index@(main)
        /*0008*/ 	.word	0x00000012


	//----- nvinfo : EIATTR_FRAME_SIZE
	.align		4
.L_3:
        /*000c*/ 	.byte	0x04, 0x11
        /*000e*/ 	.short	(.L_5 - .L_4)
	.align		4
.L_4:
        /*0010*/ 	.word	index@(main)
        /*0014*/ 	.word	0x00000000


	//----- nvinfo : EIATTR_MIN_STACK_SIZE
	.align		4
.L_5:
        /*0018*/ 	.byte	0x04, 0x12
        /*001a*/ 	.short	(.L_7 - .L_6)
	.align		4
.L_6:
        /*001c*/ 	.word	index@(main)
        /*0020*/ 	.word	0x00000000
.L_7:


//--------------------- .nv.compat                --------------------------
	.section	.nv.compat,"",@"SHT_CUDA_COMPAT_INFO"
	.align	4
        /*0000*/ 	.byte	0x02, 0x09, 0x00, 0x00, 0x02, 0x02, 0x01, 0x00, 0x02, 0x05, 0x05, 0x00, 0x03, 0x07, 0x01, 0x01
        /*0010*/ 	.byte	0x02, 0x03, 0x00, 0x00, 0x02, 0x06, 0x01, 0x00, 0x04, 0x0b, 0x08, 0x00, 0x09, 0x00, 0x00, 0x00
        /*0020*/ 	.byte	0x00, 0x00, 0x00, 0x00


//--------------------- .nv.info.main             --------------------------
	.section	.nv.info.main,"",@"SHT_CUDA_INFO"
	.sectionflags	@""
	.align	4


	//----- nvinfo : EIATTR_CUDA_API_VERSION
	.align		4
        /*0000*/ 	.byte	0x04, 0x37
        /*0002*/ 	.short	(.L_9 - .L_8)
.L_8:
        /*0004*/ 	.word	0x00000082


	//----- nvinfo : EIATTR_SPARSE_MMA_MASK
	.align		4
.L_9:
        /*0008*/ 	.byte	0x03, 0x50
        /*000a*/ 	.short	0x0000


	//----- nvinfo : EIATTR_MAXREG_COUNT
	.align		4
        /*000c*/ 	.byte	0x03, 0x1b
        /*000e*/ 	.short	0x00ff


	//----- nvinfo : EIATTR_MERCURY_ISA_VERSION
	.align		4
        /*0010*/ 	.byte	0x03, 0x5f
        /*0012*/ 	.short	0x0101


	//----- nvinfo : EIATTR_VRC_CTA_INIT_COUNT
	.align		4
        /*0014*/ 	.byte	0x02, 0x4a
	.zero		1
	.zero		1


	//----- nvinfo : EIATTR_EXIT_INSTR_OFFSETS
	.align		4
        /*0018*/ 	.byte	0x04, 0x1c
        /*001a*/ 	.short	(.L_11 - .L_10)


	//   ....[0]....
.L_10:
        /*001c*/ 	.word	0x000001a0


	//----- nvinfo : EIATTR_SW_WAR
	.align		4
.L_11:
        /*0020*/ 	.byte	0x04, 0x36
        /*0022*/ 	.short	(.L_13 - .L_12)
.L_12:
        /*0024*/ 	.word	0x00000008
.L_13:


//--------------------- .nv.callgraph             --------------------------
	.section	.nv.callgraph,"",@"SHT_CUDA_CALLGRAPH"
	.align	4
	.sectionentsize	8
	.align		4
        /*0000*/ 	.word	0x00000000
	.align		4
        /*0004*/ 	.word	0xffffffff
	.align		4
        /*0008*/ 	.word	0x00000000
	.align		4
        /*000c*/ 	.word	0xfffffffe
	.align		4
        /*0010*/ 	.word	0x00000000
	.align		4
        /*0014*/ 	.word	0xfffffffd
	.align		4
        /*0018*/ 	.word	0x00000000
	.align		4
        /*001c*/ 	.word	0xfffffffc


//--------------------- .nv.constant4             --------------------------
	.section	.nv.constant4,"a",@progbits
	.align	8
	.align		8
.nv.constant4:
        /*0000*/ 	.dword	mem0
	.align		8
        /*0008*/ 	.dword	mem1


//--------------------- .text.main                --------------------------
	.section	.text.main,"ax",@progbits
	.align	128
.text.main:
        .type           main,@function
        .size           main,(.L_x_1 - main)
        .other          main,@"STO_CUDA_ENTRY STV_DEFAULT"
main:
[----:B------:R-:W-:Y:S08]  /*0000*/  LDC R1, c[0x0][0x37c] ;  /* 0x0000df00ff017b82 */ /* 0x000ff00000000800 */
[----:B------:R-:W0:Y:S01]  /*0010*/  LDC.64 R2, c[0x4][RZ] ;  /* 0x01000000ff027b82 */ /* 0x000e220000000a00 */
[----:B------:R-:W0:Y:S02]  /*0020*/  LDCU.64 UR4, c[0x0][0x358] ;  /* 0x00006b00ff0477ac */ /* 0x000e240008000a00 */
[----:B0-----:R-:W2:Y:S05]  /*0030*/  LDG.E R0, desc[UR4][R2.64] ;  /* 0x0000000402007981 */ /* 0x001eaa000c1e1900 */
[----:B------:R-:W0:Y:S01]  /*0040*/  LDC.64 R4, c[0x4][0x8] ;  /* 0x01000200ff047b82 */ /* 0x000e220000000a00 */
[C---:B--2---:R-:W-:Y:S01]  /*0050*/  ISETP.NE.U32.AND P0, PT, R0.reuse, 0x3, PT ;  /* 0x000000030000780c */ /* 0x044fe20003f05070 */
[----:B------:R-:W-:-:S12]  /*0060*/  VIADD R13, R0, 0x3 ;  /* 0x00000003000d7836 */ /* 0x000fd80000000000 */
[----:B------:R-:W1:Y:S08]  /*0070*/  @P0 POPC R13, R13 ;  /* 0x0000000d000d0309 */ /* 0x000e700000000000 */
[----:B-1----:R-:W1:Y:S01]  /*0080*/  FLO.U32 R0, R13 ;  /* 0x0000000d00007300 */ /* 0x002e6200000e0000 */
[----:B------:R-:W-:Y:S01]  /*0090*/  STG.E desc[UR4][R2.64], R13 ;  /* 0x0000000d02007986 */ /* 0x000fe2000c101904 */
[----:B-1----:R-:W-:-:S05]  /*00a0*/  IADD3 R9, PT, PT, -R0, 0x1f, RZ ;  /* 0x0000001f00097810 */ /* 0x002fca0007ffe1ff */
[----:B------:R-:W-:Y:S04]  /*00b0*/  STG.E desc[UR4][R2.64], R9 ;  /* 0x0000000902007986 */ /* 0x000fe8000c101904 */
[----:B0-----:R-:W2:Y:S02]  /*00c0*/  LDG.E.64 R14, desc[UR4][R4.64] ;  /* 0x00000004040e7981 */ /* 0x001ea4000c1e1b00 */
[----:B--2---:R-:W-:Y:S08]  /*00d0*/  POPC R0, R14 ;  /* 0x0000000e00007309 */ /* 0x004ff00000000000 */
[----:B------:R-:W0:Y:S02]  /*00e0*/  POPC R7, R15 ;  /* 0x0000000f00077309 */ /* 0x000e240000000000 */
[----:B0-----:R-:W-:-:S05]  /*00f0*/  IMAD.IADD R11, R0, 0x1, R7 ;  /* 0x00000001000b7824 */ /* 0x001fca00078e0207 */
[----:B------:R0:W-:Y:S04]  /*0100*/  STG.E desc[UR4][R2.64], R11 ;  /* 0x0000000b02007986 */ /* 0x0001e8000c101904 */
[----:B------:R-:W2:Y:S02]  /*0110*/  LDG.E.64 R6, desc[UR4][R4.64] ;  /* 0x0000000404067981 */ /* 0x000ea4000c1e1b00 */
[----:B--2---:R-:W-:-:S04]  /*0120*/  ISETP.NE.U32.AND P1, PT, R7, RZ, PT ;  /* 0x000000ff0700720c */ /* 0x004fc80003f25070 */
[----:B------:R-:W-:-:S06]  /*0130*/  SEL R6, R6, R7, !P1 ;  /* 0x0000000706067207 */ /* 0x000fcc0004800000 */
[----:B------:R-:W1:Y:S02]  /*0140*/  FLO.U32 R6, R6 ;  /* 0x0000000600067300 */ /* 0x000e6400000e0000 */
[C---:B-1----:R-:W-:Y:S02]  /*0150*/  IADD3 R0, PT, PT, -R6.reuse, 0x1f, RZ ;  /* 0x0000001f06007810 */ /* 0x042fe40007ffe1ff */
[----:B------:R-:W-:-:S03]  /*0160*/  IADD3 R7, PT, PT, -R6, 0x3f, RZ ;  /* 0x0000003f06077810 */ /* 0x000fc60007ffe1ff */
[----:B------:R-:W-:-:S04]  /*0170*/  @P1 IMAD.MOV R7, RZ, RZ, R0 ;  /* 0x000000ffff071224 */ /* 0x000fc800078e0200 */
[----:B0-----:R-:W-:-:S05]  /*0180*/  @P0 IMAD.MOV.U32 R11, RZ, RZ, R7 ;  /* 0x000000ffff0b0224 */ /* 0x001fca00078e0007 */
[----:B------:R-:W-:Y:S01]  /*0190*/  STG.E desc[UR4][R2.64], R11 ;  /* 0x0000000b02007986 */ /* 0x000fe2000c101904 */
[----:B------:R-:W-:Y:S05]  /*01a0*/  EXIT ;  /* 0x000000000000794d */ /* 0x000fea0003800000 */
.L_x_0:
[----:B------:R-:W-:-:S00]  /*01b0*/  BRA `(.L_x_0) ;  /* 0xfffffffc00fc7947 */ /* 0x000fc0000383ffff */
[----:B------:R-:W-:-:S00]  /*01c0*/  NOP ;  /* 0x0000000000007918 */ /* 0x000fc00000000000 */
        /* <DEDUP_REMOVED lines=11> */
.L_x_1:


//--------------------- .nv.shared.reserved.0     --------------------------
	.section	.nv.shared.reserved.0,"aw",@nobits
	.weak		__nv_reservedSMEM_offset_0_alias
	.size		__nv_reservedSMEM_offset_0_alias, 0, 64
	.other		__nv_reservedSMEM_offset_0_alias,@"STO_CUDA_RESERVED_SHARED STV_DEFAULT"
__nv_reservedSMEM_offset_0_alias:
	.zero		0
	.zero		64


//--------------------- .nv.global                --------------------------
	.section	.nv.global,"aw",@nobits
	.align	8
.nv.global:
	.type		mem1,@object
	.size		mem1,(mem0 - mem1)
mem1:
	.zero		8
	.type		mem0,@object
	.size		mem0,(.L_0 - mem0)
mem0:
	.zero		4
.L_0:


//--------------------- .nv.constant0.main        --------------------------
	.section	.nv.constant0.main,"a",@progbits
	.sectionflags	@""
	.align	4
.nv.constant0.main:
	.zero		896


//--------------------- SYMBOLS --------------------------

	.type		.nv.reservedSmem.offset0,@object
	.size		.nv.reservedSmem.offset0,0x4
